//
// Generated by NVIDIA NVVM Compiler
//
// Compiler Build ID: CL-36424714
// Cuda compilation tools, release 13.0, V13.0.88
// Based on NVVM 20.0.0
//

.version 9.0
.target sm_100
.address_size 64

	// .globl	_Z10wmmaKernelPK6__halfS1_Pf

.visible .entry _Z10wmmaKernelPK6__halfS1_Pf(
	.param .u64 .ptr .align 1 _Z10wmmaKernelPK6__halfS1_Pf_param_0,
	.param .u64 .ptr .align 1 _Z10wmmaKernelPK6__halfS1_Pf_param_1,
	.param .u64 .ptr .align 1 _Z10wmmaKernelPK6__halfS1_Pf_param_2
)
{
	.reg .pred 	%p<5>;
	.reg .b32 	%r<270>;
	.reg .b32 	%f<146>;
	.reg .b64 	%rd<52>;

	ld.param.u64 	%rd7, [_Z10wmmaKernelPK6__halfS1_Pf_param_0];
	ld.param.u64 	%rd8, [_Z10wmmaKernelPK6__halfS1_Pf_param_1];
	mov.u32 	%r1, %ctaid.y;
	mov.u32 	%r2, %ctaid.x;
	setp.gt.u32 	%p1, %r1, 1023;
	and.b32  	%r6, %r2, 268434432;
	setp.ne.s32 	%p2, %r6, 0;
	or.pred  	%p3, %p1, %p2;
	@%p3 bra 	$L__BB0_4;
	shl.b32 	%r3, %r1, 18;
	shl.b32 	%r8, %r2, 18;
	mul.wide.u32 	%rd10, %r8, 2;
	cvta.to.global.u64 	%rd11, %rd8;
	add.s64 	%rd12, %rd10, %rd11;
	add.s64 	%rd51, %rd12, 256;
	mul.wide.u32 	%rd13, %r3, 2;
	cvta.to.global.u64 	%rd14, %rd7;
	add.s64 	%rd15, %rd13, %rd14;
	add.s64 	%rd50, %rd15, 256;
	mov.b32 	%r269, 0;
	mov.f32 	%f138, 0f00000000;
	mov.f32 	%f139, %f138;
	mov.f32 	%f140, %f138;
	mov.f32 	%f141, %f138;
	mov.f32 	%f142, %f138;
	mov.f32 	%f143, %f138;
	mov.f32 	%f144, %f138;
	mov.f32 	%f145, %f138;
$L__BB0_2:
	add.s64 	%rd16, %rd50, -256;
	add.s64 	%rd17, %rd51, -256;
	mov.b32 	%r9, 16384;
	wmma.load.a.sync.aligned.row.m16n16k16.global.f16 	{%r10, %r11, %r12, %r13, %r14, %r15, %r16, %r17}, [%rd16], %r9;
	wmma.load.b.sync.aligned.col.m16n16k16.global.f16 	{%r18, %r19, %r20, %r21, %r22, %r23, %r24, %r25}, [%rd17], %r9;
	wmma.mma.sync.aligned.row.col.m16n16k16.f32.f32 {%f18, %f19, %f20, %f21, %f22, %f23, %f24, %f25}, {%r10, %r11, %r12, %r13, %r14, %r15, %r16, %r17}, {%r18, %r19, %r20, %r21, %r22, %r23, %r24, %r25}, {%f145, %f144, %f143, %f142, %f141, %f140, %f139, %f138};
	add.s64 	%rd18, %rd50, -224;
	add.s64 	%rd19, %rd51, -224;
	wmma.load.a.sync.aligned.row.m16n16k16.global.f16 	{%r26, %r27, %r28, %r29, %r30, %r31, %r32, %r33}, [%rd18], %r9;
	wmma.load.b.sync.aligned.col.m16n16k16.global.f16 	{%r34, %r35, %r36, %r37, %r38, %r39, %r40, %r41}, [%rd19], %r9;
	wmma.mma.sync.aligned.row.col.m16n16k16.f32.f32 {%f26, %f27, %f28, %f29, %f30, %f31, %f32, %f33}, {%r26, %r27, %r28, %r29, %r30, %r31, %r32, %r33}, {%r34, %r35, %r36, %r37, %r38, %r39, %r40, %r41}, {%f18, %f19, %f20, %f21, %f22, %f23, %f24, %f25};
	add.s64 	%rd20, %rd50, -192;
	add.s64 	%rd21, %rd51, -192;
	wmma.load.a.sync.aligned.row.m16n16k16.global.f16 	{%r42, %r43, %r44, %r45, %r46, %r47, %r48, %r49}, [%rd20], %r9;
	wmma.load.b.sync.aligned.col.m16n16k16.global.f16 	{%r50, %r51, %r52, %r53, %r54, %r55, %r56, %r57}, [%rd21], %r9;
	wmma.mma.sync.aligned.row.col.m16n16k16.f32.f32 {%f34, %f35, %f36, %f37, %f38, %f39, %f40, %f41}, {%r42, %r43, %r44, %r45, %r46, %r47, %r48, %r49}, {%r50, %r51, %r52, %r53, %r54, %r55, %r56, %r57}, {%f26, %f27, %f28, %f29, %f30, %f31, %f32, %f33};
	add.s64 	%rd22, %rd50, -160;
	add.s64 	%rd23, %rd51, -160;
	wmma.load.a.sync.aligned.row.m16n16k16.global.f16 	{%r58, %r59, %r60, %r61, %r62, %r63, %r64, %r65}, [%rd22], %r9;
	wmma.load.b.sync.aligned.col.m16n16k16.global.f16 	{%r66, %r67, %r68, %r69, %r70, %r71, %r72, %r73}, [%rd23], %r9;
	wmma.mma.sync.aligned.row.col.m16n16k16.f32.f32 {%f42, %f43, %f44, %f45, %f46, %f47, %f48, %f49}, {%r58, %r59, %r60, %r61, %r62, %r63, %r64, %r65}, {%r66, %r67, %r68, %r69, %r70, %r71, %r72, %r73}, {%f34, %f35, %f36, %f37, %f38, %f39, %f40, %f41};
	add.s64 	%rd24, %rd50, -128;
	add.s64 	%rd25, %rd51, -128;
	wmma.load.a.sync.aligned.row.m16n16k16.global.f16 	{%r74, %r75, %r76, %r77, %r78, %r79, %r80, %r81}, [%rd24], %r9;
	wmma.load.b.sync.aligned.col.m16n16k16.global.f16 	{%r82, %r83, %r84, %r85, %r86, %r87, %r88, %r89}, [%rd25], %r9;
	wmma.mma.sync.aligned.row.col.m16n16k16.f32.f32 {%f50, %f51, %f52, %f53, %f54, %f55, %f56, %f57}, {%r74, %r75, %r76, %r77, %r78, %r79, %r80, %r81}, {%r82, %r83, %r84, %r85, %r86, %r87, %r88, %r89}, {%f42, %f43, %f44, %f45, %f46, %f47, %f48, %f49};
	add.s64 	%rd26, %rd50, -96;
	add.s64 	%rd27, %rd51, -96;
	wmma.load.a.sync.aligned.row.m16n16k16.global.f16 	{%r90, %r91, %r92, %r93, %r94, %r95, %r96, %r97}, [%rd26], %r9;
	wmma.load.b.sync.aligned.col.m16n16k16.global.f16 	{%r98, %r99, %r100, %r101, %r102, %r103, %r104, %r105}, [%rd27], %r9;
	wmma.mma.sync.aligned.row.col.m16n16k16.f32.f32 {%f58, %f59, %f60, %f61, %f62, %f63, %f64, %f65}, {%r90, %r91, %r92, %r93, %r94, %r95, %r96, %r97}, {%r98, %r99, %r100, %r101, %r102, %r103, %r104, %r105}, {%f50, %f51, %f52, %f53, %f54, %f55, %f56, %f57};
	add.s64 	%rd28, %rd50, -64;
	add.s64 	%rd29, %rd51, -64;
	wmma.load.a.sync.aligned.row.m16n16k16.global.f16 	{%r106, %r107, %r108, %r109, %r110, %r111, %r112, %r113}, [%rd28], %r9;
	wmma.load.b.sync.aligned.col.m16n16k16.global.f16 	{%r114, %r115, %r116, %r117, %r118, %r119, %r120, %r121}, [%rd29], %r9;
	wmma.mma.sync.aligned.row.col.m16n16k16.f32.f32 {%f66, %f67, %f68, %f69, %f70, %f71, %f72, %f73}, {%r106, %r107, %r108, %r109, %r110, %r111, %r112, %r113}, {%r114, %r115, %r116, %r117, %r118, %r119, %r120, %r121}, {%f58, %f59, %f60, %f61, %f62, %f63, %f64, %f65};
	add.s64 	%rd30, %rd50, -32;
	add.s64 	%rd31, %rd51, -32;
	wmma.load.a.sync.aligned.row.m16n16k16.global.f16 	{%r122, %r123, %r124, %r125, %r126, %r127, %r128, %r129}, [%rd30], %r9;
	wmma.load.b.sync.aligned.col.m16n16k16.global.f16 	{%r130, %r131, %r132, %r133, %r134, %r135, %r136, %r137}, [%rd31], %r9;
	wmma.mma.sync.aligned.row.col.m16n16k16.f32.f32 {%f74, %f75, %f76, %f77, %f78, %f79, %f80, %f81}, {%r122, %r123, %r124, %r125, %r126, %r127, %r128, %r129}, {%r130, %r131, %r132, %r133, %r134, %r135, %r136, %r137}, {%f66, %f67, %f68, %f69, %f70, %f71, %f72, %f73};
	wmma.load.a.sync.aligned.row.m16n16k16.global.f16 	{%r138, %r139, %r140, %r141, %r142, %r143, %r144, %r145}, [%rd50], %r9;
	wmma.load.b.sync.aligned.col.m16n16k16.global.f16 	{%r146, %r147, %r148, %r149, %r150, %r151, %r152, %r153}, [%rd51], %r9;
	wmma.mma.sync.aligned.row.col.m16n16k16.f32.f32 {%f82, %f83, %f84, %f85, %f86, %f87, %f88, %f89}, {%r138, %r139, %r140, %r141, %r142, %r143, %r144, %r145}, {%r146, %r147, %r148, %r149, %r150, %r151, %r152, %r153}, {%f74, %f75, %f76, %f77, %f78, %f79, %f80, %f81};
	add.s64 	%rd32, %rd50, 32;
	add.s64 	%rd33, %rd51, 32;
	wmma.load.a.sync.aligned.row.m16n16k16.global.f16 	{%r154, %r155, %r156, %r157, %r158, %r159, %r160, %r161}, [%rd32], %r9;
	wmma.load.b.sync.aligned.col.m16n16k16.global.f16 	{%r162, %r163, %r164, %r165, %r166, %r167, %r168, %r169}, [%rd33], %r9;
	wmma.mma.sync.aligned.row.col.m16n16k16.f32.f32 {%f90, %f91, %f92, %f93, %f94, %f95, %f96, %f97}, {%r154, %r155, %r156, %r157, %r158, %r159, %r160, %r161}, {%r162, %r163, %r164, %r165, %r166, %r167, %r168, %r169}, {%f82, %f83, %f84, %f85, %f86, %f87, %f88, %f89};
	add.s64 	%rd34, %rd50, 64;
	add.s64 	%rd35, %rd51, 64;
	wmma.load.a.sync.aligned.row.m16n16k16.global.f16 	{%r170, %r171, %r172, %r173, %r174, %r175, %r176, %r177}, [%rd34], %r9;
	wmma.load.b.sync.aligned.col.m16n16k16.global.f16 	{%r178, %r179, %r180, %r181, %r182, %r183, %r184, %r185}, [%rd35], %r9;
	wmma.mma.sync.aligned.row.col.m16n16k16.f32.f32 {%f98, %f99, %f100, %f101, %f102, %f103, %f104, %f105}, {%r170, %r171, %r172, %r173, %r174, %r175, %r176, %r177}, {%r178, %r179, %r180, %r181, %r182, %r183, %r184, %r185}, {%f90, %f91, %f92, %f93, %f94, %f95, %f96, %f97};
	add.s64 	%rd36, %rd50, 96;
	add.s64 	%rd37, %rd51, 96;
	wmma.load.a.sync.aligned.row.m16n16k16.global.f16 	{%r186, %r187, %r188, %r189, %r190, %r191, %r192, %r193}, [%rd36], %r9;
	wmma.load.b.sync.aligned.col.m16n16k16.global.f16 	{%r194, %r195, %r196, %r197, %r198, %r199, %r200, %r201}, [%rd37], %r9;
	wmma.mma.sync.aligned.row.col.m16n16k16.f32.f32 {%f106, %f107, %f108, %f109, %f110, %f111, %f112, %f113}, {%r186, %r187, %r188, %r189, %r190, %r191, %r192, %r193}, {%r194, %r195, %r196, %r197, %r198, %r199, %r200, %r201}, {%f98, %f99, %f100, %f101, %f102, %f103, %f104, %f105};
	add.s64 	%rd38, %rd50, 128;
	add.s64 	%rd39, %rd51, 128;
	wmma.load.a.sync.aligned.row.m16n16k16.global.f16 	{%r202, %r203, %r204, %r205, %r206, %r207, %r208, %r209}, [%rd38], %r9;
	wmma.load.b.sync.aligned.col.m16n16k16.global.f16 	{%r210, %r211, %r212, %r213, %r214, %r215, %r216, %r217}, [%rd39], %r9;
	wmma.mma.sync.aligned.row.col.m16n16k16.f32.f32 {%f114, %f115, %f116, %f117, %f118, %f119, %f120, %f121}, {%r202, %r203, %r204, %r205, %r206, %r207, %r208, %r209}, {%r210, %r211, %r212, %r213, %r214, %r215, %r216, %r217}, {%f106, %f107, %f108, %f109, %f110, %f111, %f112, %f113};
	add.s64 	%rd40, %rd50, 160;
	add.s64 	%rd41, %rd51, 160;
	wmma.load.a.sync.aligned.row.m16n16k16.global.f16 	{%r218, %r219, %r220, %r221, %r222, %r223, %r224, %r225}, [%rd40], %r9;
	wmma.load.b.sync.aligned.col.m16n16k16.global.f16 	{%r226, %r227, %r228, %r229, %r230, %r231, %r232, %r233}, [%rd41], %r9;
	wmma.mma.sync.aligned.row.col.m16n16k16.f32.f32 {%f122, %f123, %f124, %f125, %f126, %f127, %f128, %f129}, {%r218, %r219, %r220, %r221, %r222, %r223, %r224, %r225}, {%r226, %r227, %r228, %r229, %r230, %r231, %r232, %r233}, {%f114, %f115, %f116, %f117, %f118, %f119, %f120, %f121};
	add.s64 	%rd42, %rd50, 192;
	add.s64 	%rd43, %rd51, 192;
	wmma.load.a.sync.aligned.row.m16n16k16.global.f16 	{%r234, %r235, %r236, %r237, %r238, %r239, %r240, %r241}, [%rd42], %r9;
	wmma.load.b.sync.aligned.col.m16n16k16.global.f16 	{%r242, %r243, %r244, %r245, %r246, %r247, %r248, %r249}, [%rd43], %r9;
	wmma.mma.sync.aligned.row.col.m16n16k16.f32.f32 {%f130, %f131, %f132, %f133, %f134, %f135, %f136, %f137}, {%r234, %r235, %r236, %r237, %r238, %r239, %r240, %r241}, {%r242, %r243, %r244, %r245, %r246, %r247, %r248, %r249}, {%f122, %f123, %f124, %f125, %f126, %f127, %f128, %f129};
	add.s64 	%rd44, %rd50, 224;
	add.s64 	%rd45, %rd51, 224;
	wmma.load.a.sync.aligned.row.m16n16k16.global.f16 	{%r250, %r251, %r252, %r253, %r254, %r255, %r256, %r257}, [%rd44], %r9;
	wmma.load.b.sync.aligned.col.m16n16k16.global.f16 	{%r258, %r259, %r260, %r261, %r262, %r263, %r264, %r265}, [%rd45], %r9;
	wmma.mma.sync.aligned.row.col.m16n16k16.f32.f32 {%f145, %f144, %f143, %f142, %f141, %f140, %f139, %f138}, {%r250, %r251, %r252, %r253, %r254, %r255, %r256, %r257}, {%r258, %r259, %r260, %r261, %r262, %r263, %r264, %r265}, {%f130, %f131, %f132, %f133, %f134, %f135, %f136, %f137};
	add.s32 	%r269, %r269, 16;
	add.s64 	%rd51, %rd51, 512;
	add.s64 	%rd50, %rd50, 512;
	setp.ne.s32 	%p4, %r269, 1024;
	@%p4 bra 	$L__BB0_2;
	ld.param.u64 	%rd49, [_Z10wmmaKernelPK6__halfS1_Pf_param_2];
	shl.b32 	%r266, %r2, 4;
	add.s32 	%r267, %r3, %r266;
	cvta.to.global.u64 	%rd46, %rd49;
	mul.wide.u32 	%rd47, %r267, 4;
	add.s64 	%rd48, %rd46, %rd47;
	mov.b32 	%r268, 16384;
	wmma.store.d.sync.aligned.row.m16n16k16.global.f32 	[%rd48], {%f145, %f144, %f143, %f142, %f141, %f140, %f139, %f138}, %r268;
$L__BB0_4:
	ret;

}


// ===== COMPILED SASS (sm_100) =====

	.target	sm_100

	.elftype	@"ET_EXEC"


//--------------------- .note.nv.tkinfo           --------------------------
	.section	.note.nv.tkinfo,"",@"SHT_NOTE"
	.sectionflags	@"SHF_NOTE_NV_TKINFO"
	.tkinfo
        /*0018*/ 	.word	0x00000002
        /*0030*/ 	.string	""
        /*0030*/ 	.string	"ptxas"
        /*0030*/ 	.string	"Cuda compilation tools, release 13.0, V13.0.88"
        /*0030*/ 	.string	"Build cuda_13.0.r13.0/compiler.36424714_0"
        /*0030*/ 	.string	"-arch sm_100 -m 64 "



//--------------------- .note.nv.cuinfo           --------------------------
	.section	.note.nv.cuinfo,"",@"SHT_NOTE"
	.sectionflags	@"SHF_NOTE_NV_CUINFO"
        /*0018*/ 	.short	0x0002
        /*001a*/ 	.short	0x0064
        /*001c*/ 	.short	0x0082
	.zero		2


//--------------------- .nv.info                  --------------------------
	.section	.nv.info,"",@"SHT_CUDA_INFO"
	.align	4


	//----- nvinfo : EIATTR_REGCOUNT
	.align		4
        /*0000*/ 	.byte	0x04, 0x2f
        /*0002*/ 	.short	(.L_1 - .L_0)
	.align		4
.L_0:
        /*0004*/ 	.word	index@(_Z10wmmaKernelPK6__halfS1_Pf)
        /*0008*/ 	.word	0x00000020


	//----- nvinfo : EIATTR_FRAME_SIZE
	.align		4
.L_1:
        /*000c*/ 	.byte	0x04, 0x11
        /*000e*/ 	.short	(.L_3 - .L_2)
	.align		4
.L_2:
        /*0010*/ 	.word	index@(_Z10wmmaKernelPK6__halfS1_Pf)
        /*0014*/ 	.word	0x00000000


	//----- nvinfo : EIATTR_MIN_STACK_SIZE
	.align		4
.L_3:
        /*0018*/ 	.byte	0x04, 0x12
        /*001a*/ 	.short	(.L_5 - .L_4)
	.align		4
.L_4:
        /*001c*/ 	.word	index@(_Z10wmmaKernelPK6__halfS1_Pf)
        /*0020*/ 	.word	0x00000000
.L_5:


//--------------------- .nv.compat                --------------------------
	.section	.nv.compat,"",@"SHT_CUDA_COMPAT_INFO"
	.align	4
        /*0000*/ 	.byte	0x02, 0x09, 0x00, 0x00, 0x02, 0x02, 0x01, 0x00, 0x02, 0x05, 0x05, 0x00, 0x03, 0x07, 0x01, 0x01
        /*0010*/ 	.byte	0x02, 0x03, 0x00, 0x00, 0x02, 0x06, 0x01, 0x00, 0x04, 0x0b, 0x08, 0x00, 0x09, 0x00, 0x00, 0x00
        /*0020*/ 	.byte	0x00, 0x00, 0x00, 0x00


//--------------------- .nv.info._Z10wmmaKernelPK6__halfS1_Pf --------------------------
	.section	.nv.info._Z10wmmaKernelPK6__halfS1_Pf,"",@"SHT_CUDA_INFO"
	.sectionflags	@""
	.align	4


	//----- nvinfo : EIATTR_CUDA_API_VERSION
	.align		4
        /*0000*/ 	.byte	0x04, 0x37
        /*0002*/ 	.short	(.L_7 - .L_6)
.L_6:
        /*0004*/ 	.word	0x00000082


	//----- nvinfo : EIATTR_KPARAM_INFO
	.align		4
.L_7:
        /*0008*/ 	.byte	0x04, 0x17
        /*000a*/ 	.short	(.L_9 - .L_8)
.L_8:
        /*000c*/ 	.word	0x00000000
        /*0010*/ 	.short	0x0002
        /*0012*/ 	.short	0x0010
        /*0014*/ 	.byte	0x00, 0xf5, 0x21, 0x00


	//----- nvinfo : EIATTR_KPARAM_INFO
	.align		4
.L_9:
        /*0018*/ 	.byte	0x04, 0x17
        /*001a*/ 	.short	(.L_11 - .L_10)
.L_10:
        /*001c*/ 	.word	0x00000000
        /*0020*/ 	.short	0x0001
        /*0022*/ 	.short	0x0008
        /*0024*/ 	.byte	0x00, 0xf5, 0x21, 0x00


	//----- nvinfo : EIATTR_KPARAM_INFO
	.align		4
.L_11:
        /*0028*/ 	.byte	0x04, 0x17
        /*002a*/ 	.short	(.L_13 - .L_12)
.L_12:
        /*002c*/ 	.word	0x00000000
        /*0030*/ 	.short	0x0000
        /*0032*/ 	.short	0x0000
        /*0034*/ 	.byte	0x00, 0xf5, 0x21, 0x00


	//----- nvinfo : EIATTR_SPARSE_MMA_MASK
	.align		4
.L_13:
        /*0038*/ 	.byte	0x03, 0x50
        /*003a*/ 	.short	0x0000


	//----- nvinfo : EIATTR_WMMA_USED
	.align		4
        /*003c*/ 	.byte	0x01, 0x2b
	.zero		2


	//----- nvinfo : EIATTR_MAXREG_COUNT
	.align		4
        /*0040*/ 	.byte	0x03, 0x1b
        /*0042*/ 	.short	0x00ff


	//----- nvinfo : EIATTR_MERCURY_ISA_VERSION
	.align		4
        /*0044*/ 	.byte	0x03, 0x5f
        /*0046*/ 	.short	0x0101


	//----- nvinfo : EIATTR_VRC_CTA_INIT_COUNT
	.align		4
        /*0048*/ 	.byte	0x02, 0x4a
	.zero		1
	.zero		1


	//----- nvinfo : EIATTR_EXIT_INSTR_OFFSETS
	.align		4
        /*004c*/ 	.byte	0x04, 0x1c
        /*004e*/ 	.short	(.L_15 - .L_14)


	//   ....[0]....
.L_14:
        /*0050*/ 	.word	0x00000060


	//   ....[1]....
        /*0054*/ 	.word	0x00000d00


	//----- nvinfo : EIATTR_CBANK_PARAM_SIZE
	.align		4
.L_15:
        /*0058*/ 	.byte	0x03, 0x19
        /*005a*/ 	.short	0x0018


	//----- nvinfo : EIATTR_PARAM_CBANK
	.align		4
        /*005c*/ 	.byte	0x04, 0x0a
        /*005e*/ 	.short	(.L_17 - .L_16)
	.align		4
.L_16:
        /*0060*/ 	.word	index@(.nv.constant0._Z10wmmaKernelPK6__halfS1_Pf)
        /*0064*/ 	.short	0x0380
        /*0066*/ 	.short	0x0018


	//----- nvinfo : EIATTR_SW_WAR
	.align		4
.L_17:
        /*0068*/ 	.byte	0x04, 0x36
        /*006a*/ 	.short	(.L_19 - .L_18)
.L_18:
        /*006c*/ 	.word	0x00000008
.L_19:


//--------------------- .nv.callgraph             --------------------------
	.section	.nv.callgraph,"",@"SHT_CUDA_CALLGRAPH"
	.align	4
	.sectionentsize	8
	.align		4
        /*0000*/ 	.word	0x00000000
	.align		4
        /*0004*/ 	.word	0xffffffff
	.align		4
        /*0008*/ 	.word	0x00000000
	.align		4
        /*000c*/ 	.word	0xfffffffe
	.align		4
        /*0010*/ 	.word	0x00000000
	.align		4
        /*0014*/ 	.word	0xfffffffd
	.align		4
        /*0018*/ 	.word	0x00000000
	.align		4
        /*001c*/ 	.word	0xfffffffc


//--------------------- .text._Z10wmmaKernelPK6__halfS1_Pf --------------------------
	.section	.text._Z10wmmaKernelPK6__halfS1_Pf,"ax",@progbits
	.align	128
        .global         _Z10wmmaKernelPK6__halfS1_Pf
        .type           _Z10wmmaKernelPK6__halfS1_Pf,@function
        .size           _Z10wmmaKernelPK6__halfS1_Pf,(.L_x_2 - _Z10wmmaKernelPK6__halfS1_Pf)
        .other          _Z10wmmaKernelPK6__halfS1_Pf,@"STO_CUDA_ENTRY STV_DEFAULT"
_Z10wmmaKernelPK6__halfS1_Pf:
.text._Z10wmmaKernelPK6__halfS1_Pf:
[----:B------:R-:W-:Y:S08]  /*0000*/  LDC R1, c[0x0][0x37c] ;  /* 0x0000df00ff017b82 */ /* 0x000ff00000000800 */
[----:B------:R-:W0:Y:S08]  /*0010*/  S2UR UR13, SR_CTAID.X ;  /* 0x00000000000d79c3 */ /* 0x000e300000002500 */
[----:B------:R-:W1:Y:S01]  /*0020*/  S2UR UR12, SR_CTAID.Y ;  /* 0x00000000000c79c3 */ /* 0x000e620000002600 */
[----:B0-----:R-:W-:-:S04]  /*0030*/  ULOP3.LUT UP0, URZ, UR13, 0xffffc00, URZ, 0xc0, !UPT ;  /* 0x0ffffc000dff7892 */ /* 0x001fc8000f80c0ff */
[----:B-1----:R-:W-:-:S06]  /*0040*/  UISETP.GT.U32.OR UP0, UPT, UR12, 0x3ff, UP0 ;  /* 0x000003ff0c00788c */ /* 0x002fcc0008704470 */
[----:B------:R-:W-:-:S13]  /*0050*/  PLOP3.LUT P0, PT, PT, PT, UP0, 0x80, 0x8 ;  /* 0x000000000008781c */ /* 0x000fda0003f0f008 */
[----:B------:R-:W-:Y:S05]  /*0060*/  @P0 EXIT ;  /* 0x000000000000094d */ /* 0x000fea0003800000 */
[----:B------:R-:W0:Y:S01]  /*0070*/  LDCU.128 UR8, c[0x0][0x380] ;  /* 0x00007000ff0877ac */ /* 0x000e220008000c00 */
[----:B------:R-:W-:Y:S02]  /*0080*/  CS2R R14, SRZ ;  /* 0x00000000000e7805 */ /* 0x000fe4000001ff00 */
[----:B------:R-:W-:Y:S02]  /*0090*/  CS2R R12, SRZ ;  /* 0x00000000000c7805 */ /* 0x000fe4000001ff00 */
[----:B------:R-:W-:Y:S01]  /*00a0*/  CS2R R10, SRZ ;  /* 0x00000000000a7805 */ /* 0x000fe2000001ff00 */
[----:B------:R-:W-:Y:S01]  /*00b0*/  USHF.L.U32 UR12, UR12, 0x12, URZ ;  /* 0x000000120c0c7899 */ /* 0x000fe200080006ff */
[----:B------:R-:W-:Y:S01]  /*00c0*/  CS2R R8, SRZ ;  /* 0x0000000000087805 */ /* 0x000fe2000001ff00 */
[----:B------:R-:W-:Y:S01]  /*00d0*/  USHF.L.U32 UR4, UR13, 0x12, URZ ;  /* 0x000000120d047899 */ /* 0x000fe200080006ff */
[----:B------:R-:W1:Y:S03]  /*00e0*/  LDCU.64 UR14, c[0x0][0x358] ;  /* 0x00006b00ff0e77ac */ /* 0x000e660008000a00 */
[----:B0-----:R-:W-:-:S02]  /*00f0*/  UIMAD.WIDE.U32 UR4, UR4, 0x2, UR10 ;  /* 0x00000002040478a5 */ /* 0x001fc4000f8e000a */
[----:B------:R-:W-:Y:S02]  /*0100*/  UIMAD.WIDE.U32 UR6, UR12, 0x2, UR8 ;  /* 0x000000020c0678a5 */ /* 0x000fe4000f8e0008 */
[----:B------:R-:W-:Y:S02]  /*0110*/  UIADD3 UR9, UP0, UPT, UR4, 0x100, URZ ;  /* 0x0000010004097890 */ /* 0x000fe4000ff1e0ff */
[----:B------:R-:W-:Y:S02]  /*0120*/  UIADD3 UR8, UP1, UPT, UR6, 0x100, URZ ;  /* 0x0000010006087890 */ /* 0x000fe4000ff3e0ff */
[----:B------:R-:W-:Y:S02]  /*0130*/  UIADD3.X UR5, UPT, UPT, URZ, UR5, URZ, UP0, !UPT ;  /* 0x00000005ff057290 */ /* 0x000fe400087fe4ff */
[----:B------:R-:W-:Y:S01]  /*0140*/  UIADD3.X UR6, UPT, UPT, URZ, UR7, URZ, UP1, !UPT ;  /* 0x00000007ff067290 */ /* 0x000fe20008ffe4ff */
[----:B-1----:R-:W-:-:S11]  /*0150*/  UMOV UR4, URZ ;  /* 0x000000ff00047c82 */ /* 0x002fd60008000000 */
.L_x_0:
[----:B------:R-:W0:Y:S01]  /*0160*/  S2R R5, SR_LANEID ;  /* 0x0000000000057919 */ /* 0x000e220000000000 */
[----:B------:R-:W-:Y:S01]  /*0170*/  IMAD.MOV.U32 R3, RZ, RZ, RZ ;  /* 0x000000ffff037224 */ /* 0x000fe200078e00ff */
[----:B0-----:R-:W-:Y:S02]  /*0180*/  LOP3.LUT R2, R5, 0x3, RZ, 0xc0, !PT ;  /* 0x0000000305027812 */ /* 0x001fe400078ec0ff */
[----:B------:R-:W-:-:S05]  /*0190*/  SHF.R.U32.HI R5, RZ, 0x2, R5 ;  /* 0x00000002ff057819 */ /* 0x000fca0000011605 */
[----:B------:R-:W-:-:S03]  /*01a0*/  IMAD.WIDE.U32 R2, R5, 0x2000, R2 ;  /* 0x0000200005027825 */ /* 0x000fc600078e0002 */
[C---:B------:R-:W-:Y:S02]  /*01b0*/  LEA R28, P0, R2.reuse, UR8, 0x2 ;  /* 0x00000008021c7c11 */ /* 0x040fe4000f8010ff */
[C---:B------:R-:W-:Y:S02]  /*01c0*/  LEA R26, P1, R2.reuse, UR9, 0x2 ;  /* 0x00000009021a7c11 */ /* 0x040fe4000f8210ff */
[C-C-:B------:R-:W-:Y:S02]  /*01d0*/  LEA.HI.X R29, R2.reuse, UR6, R3.reuse, 0x2, P0 ;  /* 0x00000006021d7c11 */ /* 0x140fe400080f1403 */
[----:B------:R-:W-:-:S03]  /*01e0*/  LEA.HI.X R27, R2, UR5, R3, 0x2, P1 ;  /* 0x00000005021b7c11 */ /* 0x000fc600088f1403 */
[----:B------:R-:W2:Y:S04]  /*01f0*/  LDG.E R4, desc[UR14][R28.64+-0x100] ;  /* 0xffff000e1c047981 */ /* 0x000ea8000c1e1900 */
[----:B------:R-:W2:Y:S04]  /*0200*/  LDG.E R16, desc[UR14][R26.64+-0x100] ;  /* 0xffff000e1a107981 */ /* 0x000ea8000c1e1900 */
[----:B------:R-:W2:Y:S04]  /*0210*/  LDG.E R17, desc[UR14][R26.64+-0xf0] ;  /* 0xffff100e1a117981 */ /* 0x000ea8000c1e1900 */
[----:B------:R-:W2:Y:S04]  /*0220*/  LDG.E R5, desc[UR14][R28.64+0x3ff00] ;  /* 0x03ff000e1c057981 */ /* 0x000ea8000c1e1900 */
[----:B------:R-:W2:Y:S04]  /*0230*/  LDG.E R6, desc[UR14][R28.64+-0xf0] ;  /* 0xffff100e1c067981 */ /* 0x000ea8000c1e1900 */
[----:B------:R-:W2:Y:S04]  /*0240*/  LDG.E R7, desc[UR14][R28.64+0x3ff10] ;  /* 0x03ff100e1c077981 */ /* 0x000ea8000c1e1900 */
[----:B------:R-:W3:Y:S04]  /*0250*/  LDG.E R22, desc[UR14][R26.64+0x3ff00] ;  /* 0x03ff000e1a167981 */ /* 0x000ee8000c1e1900 */
[----:B------:R-:W3:Y:S04]  /*0260*/  LDG.E R23, desc[UR14][R26.64+0x3ff10] ;  /* 0x03ff100e1a177981 */ /* 0x000ee8000c1e1900 */
[----:B------:R-:W4:Y:S04]  /*0270*/  LDG.E R20, desc[UR14][R26.64+-0xe0] ;  /* 0xffff200e1a147981 */ /* 0x000f28000c1e1900 */
[----:B------:R-:W4:Y:S04]  /*0280*/  LDG.E R21, desc[UR14][R26.64+-0xd0] ;  /* 0xffff300e1a157981 */ /* 0x000f28000c1e1900 */
[----:B------:R-:W5:Y:S04]  /*0290*/  LDG.E R24, desc[UR14][R26.64+0x40080] ;  /* 0x0400800e1a187981 */ /* 0x000f68000c1e1900 */
[----:B------:R-:W5:Y:S01]  /*02a0*/  LDG.E R25, desc[UR14][R26.64+0x40090] ;  /* 0x0400900e1a197981 */ /* 0x000f62000c1e1900 */
[C---:B--2---:R-:W-:Y:S03]  /*02b0*/  HMMA.16816.F32 R16, R4.reuse, R16, R8 ;  /* 0x000000100410723c */ /* 0x044fe60000001808 */
[----:B------:R-:W4:Y:S04]  /*02c0*/  LDG.E R8, desc[UR14][R28.64+-0xe0] ;  /* 0xffff200e1c087981 */ /* 0x000f28000c1e1900 */
[----:B------:R-:W4:Y:S04]  /*02d0*/  LDG.E R9, desc[UR14][R28.64+0x3ff20] ;  /* 0x03ff200e1c097981 */ /* 0x000f28000c1e1900 */
[----:B------:R-:W4:Y:S04]  /*02e0*/  LDG.E R10, desc[UR14][R28.64+-0xd0] ;  /* 0xffff300e1c0a7981 */ /* 0x000f28000c1e1900 */
[----:B------:R-:W4:Y:S01]  /*02f0*/  LDG.E R11, desc[UR14][R28.64+0x3ff30] ;  /* 0x03ff300e1c0b7981 */ /* 0x000f22000c1e1900 */
[----:B---3--:R-:W-:Y:S03]  /*0300*/  HMMA.16816.F32 R4, R4, R22, R12 ;  /* 0x000000160404723c */ /* 0x008fe6000000180c */
[----:B------:R-:W2:Y:S04]  /*0310*/  LDG.E R22, desc[UR14][R26.64+0x3ff20] ;  /* 0x03ff200e1a167981 */ /* 0x000ea8000c1e1900 */
[----:B------:R-:W2:Y:S04]  /*0320*/  LDG.E R23, desc[UR14][R26.64+0x3ff30] ;  /* 0x03ff300e1a177981 */ /* 0x000ea8000c1e1900 */
[----:B------:R-:W3:Y:S04]  /*0330*/  LDG.E R12, desc[UR14][R28.64+-0xc0] ;  /* 0xffff400e1c0c7981 */ /* 0x000ee8000c1e1900 */
[----:B------:R-:W3:Y:S04]  /*0340*/  LDG.E R13, desc[UR14][R28.64+0x3ff40] ;  /* 0x03ff400e1c0d7981 */ /* 0x000ee8000c1e1900 */
[----:B------:R-:W3:Y:S04]  /*0350*/  LDG.E R14, desc[UR14][R28.64+-0xb0] ;  /* 0xffff500e1c0e7981 */ /* 0x000ee8000c1e1900 */
[----:B------:R-:W3:Y:S01]  /*0360*/  LDG.E R15, desc[UR14][R28.64+0x3ff50] ;  /* 0x03ff500e1c0f7981 */ /* 0x000ee2000c1e1900 */
[C---:B----4-:R-:W-:Y:S03]  /*0370*/  HMMA.16816.F32 R16, R8.reuse, R20, R16 ;  /* 0x000000140810723c */ /* 0x050fe60000001810 */
[----:B------:R-:W3:Y:S04]  /*0380*/  LDG.E R20, desc[UR14][R26.64+-0xc0] ;  /* 0xffff400e1a147981 */ /* 0x000ee8000c1e1900 */
[----:B------:R-:W3:Y:S01]  /*0390*/  LDG.E R21, desc[UR14][R26.64+-0xb0] ;  /* 0xffff500e1a157981 */ /* 0x000ee2000c1e1900 */
[----:B--2---:R-:W-:Y:S03]  /*03a0*/  HMMA.16816.F32 R4, R8, R22, R4 ;  /* 0x000000160804723c */ /* 0x004fe60000001804 */
[----:B------:R-:W2:Y:S04]  /*03b0*/  LDG.E R22, desc[UR14][R26.64+0x3ff40] ;  /* 0x03ff400e1a167981 */ /* 0x000ea8000c1e1900 */
[----:B------:R-:W2:Y:S04]  /*03c0*/  LDG.E R23, desc[UR14][R26.64+0x3ff50] ;  /* 0x03ff500e1a177981 */ /* 0x000ea8000c1e1900 */
[----:B------:R-:W4:Y:S04]  /*03d0*/  LDG.E R8, desc[UR14][R28.64+-0xa0] ;  /* 0xffff600e1c087981 */ /* 0x000f28000c1e1900 */
[----:B------:R-:W4:Y:S04]  /*03e0*/  LDG.E R9, desc[UR14][R28.64+0x3ff60] ;  /* 0x03ff600e1c097981 */ /* 0x000f28000c1e1900 */
[----:B------:R-:W4:Y:S04]  /*03f0*/  LDG.E R10, desc[UR14][R28.64+-0x90] ;  /* 0xffff700e1c0a7981 */ /* 0x000f28000c1e1900 */
[----:B------:R-:W4:Y:S01]  /*0400*/  LDG.E R11, desc[UR14][R28.64+0x3ff70] ;  /* 0x03ff700e1c0b7981 */ /* 0x000f22000c1e1900 */
[C---:B---3--:R-:W-:Y:S03]  /*0410*/  HMMA.16816.F32 R16, R12.reuse, R20, R16 ;  /* 0x000000140c10723c */ /* 0x048fe60000001810 */
[----:B------:R-:W4:Y:S04]  /*0420*/  LDG.E R20, desc[UR14][R26.64+-0xa0] ;  /* 0xffff600e1a147981 */ /* 0x000f28000c1e1900 */
[----:B------:R-:W4:Y:S01]  /*0430*/  LDG.E R21, desc[UR14][R26.64+-0x90] ;  /* 0xffff700e1a157981 */ /* 0x000f22000c1e1900 */
[----:B--2---:R-:W-:Y:S03]  /*0440*/  HMMA.16816.F32 R4, R12, R22, R4 ;  /* 0x000000160c04723c */ /* 0x004fe60000001804 */
        /* <DEDUP_REMOVED lines=91> */
[----:B------:R-:W2:Y:S05]  /*0a00*/  LDG.E R23, desc[UR14][R28.64+0x400b0] ;  /* 0x0400b00e1c177981 */ /* 0x000eaa000c1e1900 */
[C---:B---3--:R-:W-:Y:S01]  /*0a10*/  HMMA.16816.F32 R8, R12.reuse, R20, R16 ;  /* 0x000000140c08723c */ /* 0x048fe20000001810 */
[----:B------:R-:W2:Y:S04]  /*0a20*/  LDG.E R16, desc[UR14][R26.64+0xa0] ;  /* 0x0000a00e1a107981 */ /* 0x000ea8000c1e1900 */
[----:B------:R-:W2:Y:S04]  /*0a30*/  LDG.E R17, desc[UR14][R26.64+0xb0] ;  /* 0x0000b00e1a117981 */ /* 0x000ea8000c1e1900 */
[----:B------:R-:W2:Y:S04]  /*0a40*/  LDG.E R20, desc[UR14][R28.64+0xa0] ;  /* 0x0000a00e1c147981 */ /* 0x000ea8000c1e1900 */
[----:B------:R-:W2:Y:S01]  /*0a50*/  LDG.E R21, desc[UR14][R28.64+0x400a0] ;  /* 0x0400a00e1c157981 */ /* 0x000ea2000c1e1900 */
[----:B-----5:R-:W-:Y:S03]  /*0a60*/  HMMA.16816.F32 R12, R12, R24, R4 ;  /* 0x000000180c0c723c */ /* 0x020fe60000001804 */
[----:B------:R-:W3:Y:S04]  /*0a70*/  LDG.E R4, desc[UR14][R26.64+0x400a0] ;  /* 0x0400a00e1a047981 */ /* 0x000ee8000c1e1900 */
[----:B------:R-:W3:Y:S04]  /*0a80*/  LDG.E R5, desc[UR14][R26.64+0x400b0] ;  /* 0x0400b00e1a057981 */ /* 0x000ee8000c1e1900 */
[----:B------:R-:W4:Y:S04]  /*0a90*/  LDG.E R6, desc[UR14][R26.64+0xc0] ;  /* 0x0000c00e1a067981 */ /* 0x000f28000c1e1900 */
[----:B------:R-:W4:Y:S04]  /*0aa0*/  LDG.E R7, desc[UR14][R26.64+0xd0] ;  /* 0x0000d00e1a077981 */ /* 0x000f28000c1e1900 */
[----:B------:R-:W4:Y:S04]  /*0ab0*/  LDG.E R18, desc[UR14][R28.64+0xd0] ;  /* 0x0000d00e1c127981 */ /* 0x000f28000c1e1900 */
[----:B------:R-:W4:Y:S04]  /*0ac0*/  LDG.E R19, desc[UR14][R28.64+0x400d0] ;  /* 0x0400d00e1c137981 */ /* 0x000f28000c1e1900 */
[----:B------:R-:W5:Y:S04]  /*0ad0*/  LDG.E R24, desc[UR14][R26.64+0xe0] ;  /* 0x0000e00e1a187981 */ /* 0x000f68000c1e1900 */
[----:B------:R-:W5:Y:S01]  /*0ae0*/  LDG.E R25, desc[UR14][R26.64+0xf0] ;  /* 0x0000f00e1a197981 */ /* 0x000f62000c1e1900 */
[C---:B--2---:R-:W-:Y:S03]  /*0af0*/  HMMA.16816.F32 R8, R20.reuse, R16, R8 ;  /* 0x000000101408723c */ /* 0x044fe60000001808 */
[----:B------:R-:W4:Y:S04]  /*0b00*/  LDG.E R16, desc[UR14][R28.64+0xc0] ;  /* 0x0000c00e1c107981 */ /* 0x000f28000c1e1900 */
[----:B------:R-:W4:Y:S01]  /*0b10*/  LDG.E R17, desc[UR14][R28.64+0x400c0] ;  /* 0x0400c00e1c117981 */ /* 0x000f22000c1e1900 */
[----:B---3--:R-:W-:Y:S03]  /*0b20*/  HMMA.16816.F32 R20, R20, R4, R12 ;  /* 0x000000041414723c */ /* 0x008fe6000000180c */
[----:B------:R-:W2:Y:S04]  /*0b30*/  LDG.E R4, desc[UR14][R26.64+0x400c0] ;  /* 0x0400c00e1a047981 */ /* 0x000ea8000c1e1900 */
[----:B------:R-:W2:Y:S04]  /*0b40*/  LDG.E R5, desc[UR14][R26.64+0x400d0] ;  /* 0x0400d00e1a057981 */ /* 0x000ea8000c1e1900 */
[----:B------:R-:W5:Y:S04]  /*0b50*/  LDG.E R12, desc[UR14][R28.64+0xe0] ;  /* 0x0000e00e1c0c7981 */ /* 0x000f68000c1e1900 */
[----:B------:R-:W5:Y:S04]  /*0b60*/  LDG.E R13, desc[UR14][R28.64+0x400e0] ;  /* 0x0400e00e1c0d7981 */ /* 0x000f68000c1e1900 */
[----:B------:R-:W5:Y:S04]  /*0b70*/  LDG.E R14, desc[UR14][R28.64+0xf0] ;  /* 0x0000f00e1c0e7981 */ /* 0x000f68000c1e1900 */
[----:B------:R-:W5:Y:S01]  /*0b80*/  LDG.E R15, desc[UR14][R28.64+0x400f0] ;  /* 0x0400f00e1c0f7981 */ /* 0x000f62000c1e1900 */
[C---:B----4-:R-:W-:Y:S03]  /*0b90*/  HMMA.16816.F32 R8, R16.reuse, R6, R8 ;  /* 0x000000061008723c */ /* 0x050fe60000001808 */
[----:B------:R-:W3:Y:S04]  /*0ba0*/  LDG.E R6, desc[UR14][R26.64+0x400e0] ;  /* 0x0400e00e1a067981 */ /* 0x000ee8000c1e1900 */
[----:B------:R-:W3:Y:S01]  /*0bb0*/  LDG.E R7, desc[UR14][R26.64+0x400f0] ;  /* 0x0400f00e1a077981 */ /* 0x000ee2000c1e1900 */
[----:B--2---:R-:W-:Y:S01]  /*0bc0*/  HMMA.16816.F32 R20, R16, R4, R20 ;  /* 0x000000041014723c */ /* 0x004fe20000001814 */
[----:B------:R-:W-:-:S02]  /*0bd0*/  UIADD3 UR9, UP0, UPT, UR9, 0x200, URZ ;  /* 0x0000020009097890 */ /* 0x000fc4000ff1e0ff */
[----:B------:R-:W-:Y:S02]  /*0be0*/  UIADD3 UR4, UPT, UPT, UR4, 0x10, URZ ;  /* 0x0000001004047890 */ /* 0x000fe4000fffe0ff */
[----:B------:R-:W-:Y:S02]  /*0bf0*/  UIADD3.X UR5, UPT, UPT, URZ, UR5, URZ, UP0, !UPT ;  /* 0x00000005ff057290 */ /* 0x000fe400087fe4ff */
[----:B------:R-:W-:-:S05]  /*0c00*/  UISETP.NE.AND UP0, UPT, UR4, 0x400, UPT ;  /* 0x000004000400788c */ /* 0x000fca000bf05270 */
[----:B-----5:R-:W-:Y:S01]  /*0c10*/  HMMA.16816.F32 R8, R12, R24, R8 ;  /* 0x000000180c08723c */ /* 0x020fe20000001808 */
[----:B------:R-:W-:-:S04]  /*0c20*/  UIADD3 UR8, UP1, UPT, UR8, 0x200, URZ ;  /* 0x0000020008087890 */ /* 0x000fc8000ff3e0ff */
[----:B------:R-:W-:-:S03]  /*0c30*/  UIADD3.X UR6, UPT, UPT, URZ, UR6, URZ, UP1, !UPT ;  /* 0x00000006ff067290 */ /* 0x000fc60008ffe4ff */
[----:B---3--:R-:W-:Y:S01]  /*0c40*/  HMMA.16816.F32 R12, R12, R6, R20 ;  /* 0x000000060c0c723c */ /* 0x008fe20000001814 */
[----:B------:R-:W-:-:S04]  /*0c50*/  NOP ;  /* 0x0000000000007918 */ /* 0x000fc80000000000 */
[----:B------:R-:W-:-:S15]  /*0c60*/  BRA.U UP0, `(.L_x_0) ;  /* 0xfffffff5003c7547 */ /* 0x000fde000b83ffff */
[----:B------:R-:W0:Y:S01]  /*0c70*/  LDCU.64 UR4, c[0x0][0x390] ;  /* 0x00007200ff0477ac */ /* 0x000e220008000a00 */
[----:B------:R-:W-:-:S04]  /*0c80*/  ULEA UR12, UR13, UR12, 0x4 ;  /* 0x0000000c0d0c7291 */ /* 0x000fc8000f8e20ff */
[----:B0-----:R-:W-:-:S06]  /*0c90*/  UIMAD.WIDE.U32 UR4, UR12, 0x4, UR4 ;  /* 0x000000040c0478a5 */ /* 0x001fcc000f8e0004 */
[----:B------:R-:W-:-:S04]  /*0ca0*/  LEA R4, P0, R2, UR4, 0x3 ;  /* 0x0000000402047c11 */ /* 0x000fc8000f8018ff */
[----:B------:R-:W-:-:S05]  /*0cb0*/  LEA.HI.X R5, R2, UR5, R3, 0x3, P0 ;  /* 0x0000000502057c11 */ /* 0x000fca00080f1c03 */
[----:B------:R-:W-:Y:S04]  /*0cc0*/  STG.E.64 desc[UR14][R4.64], R8 ;  /* 0x0000000804007986 */ /* 0x000fe8000c101b0e */
[----:B------:R-:W-:Y:S04]  /*0cd0*/  STG.E.64 desc[UR14][R4.64+0x80000], R10 ;  /* 0x0800000a04007986 */ /* 0x000fe8000c101b0e */
[----:B------:R-:W-:Y:S04]  /*0ce0*/  STG.E.64 desc[UR14][R4.64+0x20], R12 ;  /* 0x0000200c04007986 */ /* 0x000fe8000c101b0e */
[----:B------:R-:W-:Y:S01]  /*0cf0*/  STG.E.64 desc[UR14][R4.64+0x80020], R14 ;  /* 0x0800200e04007986 */ /* 0x000fe2000c101b0e */
[----:B------:R-:W-:Y:S05]  /*0d00*/  EXIT ;  /* 0x000000000000794d */ /* 0x000fea0003800000 */
.L_x_1:
[----:B------:R-:W-:-:S00]  /*0d10*/  BRA `(.L_x_1) ;  /* 0xfffffffc00fc7947 */ /* 0x000fc0000383ffff */
[----:B------:R-:W-:-:S00]  /*0d20*/  NOP ;  /* 0x0000000000007918 */ /* 0x000fc00000000000 */
        /* <DEDUP_REMOVED lines=13> */
.L_x_2:


//--------------------- .nv.shared.reserved.0     --------------------------
	.section	.nv.shared.reserved.0,"aw",@nobits
	.weak		__nv_reservedSMEM_offset_0_alias
	.size		__nv_reservedSMEM_offset_0_alias, 0, 64
	.other		__nv_reservedSMEM_offset_0_alias,@"STO_CUDA_RESERVED_SHARED STV_DEFAULT"
__nv_reservedSMEM_offset_0_alias:
	.zero		0
	.zero		64


//--------------------- .nv.constant0._Z10wmmaKernelPK6__halfS1_Pf --------------------------
	.section	.nv.constant0._Z10wmmaKernelPK6__halfS1_Pf,"a",@progbits
	.sectionflags	@""
	.align	4
.nv.constant0._Z10wmmaKernelPK6__halfS1_Pf:
	.zero		920


//--------------------- SYMBOLS --------------------------

	.type		.nv.reservedSmem.offset0,@object
	.size		.nv.reservedSmem.offset0,0x4
